//
// Generated by NVIDIA NVVM Compiler
//
// Compiler Build ID: CL-36424714
// Cuda compilation tools, release 13.0, V13.0.88
// Based on NVVM 20.0.0
//

.version 9.0
.target sm_100
.address_size 64

	// .globl	_Z21matrix_multiplicationPKfS0_Pfiii

.visible .entry _Z21matrix_multiplicationPKfS0_Pfiii(
	.param .u64 .ptr .align 1 _Z21matrix_multiplicationPKfS0_Pfiii_param_0,
	.param .u64 .ptr .align 1 _Z21matrix_multiplicationPKfS0_Pfiii_param_1,
	.param .u64 .ptr .align 1 _Z21matrix_multiplicationPKfS0_Pfiii_param_2,
	.param .u32 _Z21matrix_multiplicationPKfS0_Pfiii_param_3,
	.param .u32 _Z21matrix_multiplicationPKfS0_Pfiii_param_4,
	.param .u32 _Z21matrix_multiplicationPKfS0_Pfiii_param_5
)
{
	.reg .pred 	%p<13>;
	.reg .b32 	%r<41>;
	.reg .b32 	%f<68>;
	.reg .b64 	%rd<53>;

	ld.param.u64 	%rd7, [_Z21matrix_multiplicationPKfS0_Pfiii_param_0];
	ld.param.u64 	%rd8, [_Z21matrix_multiplicationPKfS0_Pfiii_param_1];
	ld.param.u64 	%rd6, [_Z21matrix_multiplicationPKfS0_Pfiii_param_2];
	ld.param.u32 	%r20, [_Z21matrix_multiplicationPKfS0_Pfiii_param_3];
	ld.param.u32 	%r18, [_Z21matrix_multiplicationPKfS0_Pfiii_param_4];
	ld.param.u32 	%r19, [_Z21matrix_multiplicationPKfS0_Pfiii_param_5];
	cvta.to.global.u64 	%rd1, %rd8;
	cvta.to.global.u64 	%rd2, %rd7;
	mov.u32 	%r21, %ctaid.y;
	mov.u32 	%r22, %ntid.y;
	mov.u32 	%r23, %tid.y;
	mad.lo.s32 	%r1, %r21, %r22, %r23;
	mov.u32 	%r24, %ctaid.x;
	mov.u32 	%r25, %ntid.x;
	mov.u32 	%r26, %tid.x;
	mad.lo.s32 	%r2, %r24, %r25, %r26;
	setp.ge.s32 	%p1, %r1, %r20;
	setp.ge.s32 	%p2, %r2, %r19;
	or.pred  	%p3, %p1, %p2;
	@%p3 bra 	$L__BB0_14;
	setp.lt.s32 	%p4, %r18, 1;
	mov.f32 	%f67, 0f00000000;
	@%p4 bra 	$L__BB0_13;
	mul.lo.s32 	%r3, %r18, %r1;
	and.b32  	%r4, %r18, 7;
	setp.lt.u32 	%p5, %r18, 8;
	mov.f32 	%f67, 0f00000000;
	mov.b32 	%r39, 0;
	@%p5 bra 	$L__BB0_5;
	and.b32  	%r39, %r18, 2147483640;
	neg.s32 	%r37, %r39;
	shl.b32 	%r7, %r19, 3;
	mul.wide.u32 	%rd9, %r3, 4;
	add.s64 	%rd10, %rd9, %rd2;
	add.s64 	%rd52, %rd10, 16;
	mov.f32 	%f67, 0f00000000;
	mul.wide.s32 	%rd13, %r19, 4;
	mov.u32 	%r36, %r2;
$L__BB0_4:
	.pragma "nounroll";
	ld.global.f32 	%f17, [%rd52+-16];
	mul.wide.s32 	%rd11, %r36, 4;
	add.s64 	%rd12, %rd1, %rd11;
	ld.global.f32 	%f18, [%rd12];
	fma.rn.f32 	%f19, %f17, %f18, %f67;
	ld.global.f32 	%f20, [%rd52+-12];
	add.s64 	%rd14, %rd12, %rd13;
	ld.global.f32 	%f21, [%rd14];
	fma.rn.f32 	%f22, %f20, %f21, %f19;
	ld.global.f32 	%f23, [%rd52+-8];
	add.s64 	%rd15, %rd14, %rd13;
	ld.global.f32 	%f24, [%rd15];
	fma.rn.f32 	%f25, %f23, %f24, %f22;
	ld.global.f32 	%f26, [%rd52+-4];
	add.s64 	%rd16, %rd15, %rd13;
	ld.global.f32 	%f27, [%rd16];
	fma.rn.f32 	%f28, %f26, %f27, %f25;
	ld.global.f32 	%f29, [%rd52];
	add.s64 	%rd17, %rd16, %rd13;
	ld.global.f32 	%f30, [%rd17];
	fma.rn.f32 	%f31, %f29, %f30, %f28;
	ld.global.f32 	%f32, [%rd52+4];
	add.s64 	%rd18, %rd17, %rd13;
	ld.global.f32 	%f33, [%rd18];
	fma.rn.f32 	%f34, %f32, %f33, %f31;
	ld.global.f32 	%f35, [%rd52+8];
	add.s64 	%rd19, %rd18, %rd13;
	ld.global.f32 	%f36, [%rd19];
	fma.rn.f32 	%f37, %f35, %f36, %f34;
	ld.global.f32 	%f38, [%rd52+12];
	add.s64 	%rd20, %rd19, %rd13;
	ld.global.f32 	%f39, [%rd20];
	fma.rn.f32 	%f67, %f38, %f39, %f37;
	add.s32 	%r37, %r37, 8;
	add.s32 	%r36, %r36, %r7;
	add.s64 	%rd52, %rd52, 32;
	setp.ne.s32 	%p6, %r37, 0;
	@%p6 bra 	$L__BB0_4;
$L__BB0_5:
	setp.eq.s32 	%p7, %r4, 0;
	@%p7 bra 	$L__BB0_13;
	and.b32  	%r13, %r18, 3;
	setp.lt.u32 	%p8, %r4, 4;
	@%p8 bra 	$L__BB0_8;
	add.s32 	%r28, %r39, %r3;
	mul.wide.u32 	%rd21, %r28, 4;
	add.s64 	%rd22, %rd2, %rd21;
	ld.global.f32 	%f41, [%rd22];
	mad.lo.s32 	%r29, %r39, %r19, %r2;
	mul.wide.s32 	%rd23, %r29, 4;
	add.s64 	%rd24, %rd1, %rd23;
	ld.global.f32 	%f42, [%rd24];
	fma.rn.f32 	%f43, %f41, %f42, %f67;
	cvt.u64.u32 	%rd25, %r3;
	cvt.u64.u32 	%rd26, %r39;
	add.s64 	%rd27, %rd26, %rd25;
	shl.b64 	%rd28, %rd27, 2;
	add.s64 	%rd29, %rd2, %rd28;
	ld.global.f32 	%f44, [%rd29+4];
	mul.wide.s32 	%rd30, %r19, 4;
	add.s64 	%rd31, %rd24, %rd30;
	ld.global.f32 	%f45, [%rd31];
	fma.rn.f32 	%f46, %f44, %f45, %f43;
	ld.global.f32 	%f47, [%rd29+8];
	add.s64 	%rd32, %rd31, %rd30;
	ld.global.f32 	%f48, [%rd32];
	fma.rn.f32 	%f49, %f47, %f48, %f46;
	ld.global.f32 	%f50, [%rd29+12];
	add.s64 	%rd33, %rd32, %rd30;
	ld.global.f32 	%f51, [%rd33];
	fma.rn.f32 	%f67, %f50, %f51, %f49;
	add.s32 	%r39, %r39, 4;
$L__BB0_8:
	setp.eq.s32 	%p9, %r13, 0;
	@%p9 bra 	$L__BB0_13;
	setp.eq.s32 	%p10, %r13, 1;
	@%p10 bra 	$L__BB0_11;
	add.s32 	%r30, %r39, %r3;
	mul.wide.u32 	%rd34, %r30, 4;
	add.s64 	%rd35, %rd2, %rd34;
	ld.global.f32 	%f53, [%rd35];
	mad.lo.s32 	%r31, %r39, %r19, %r2;
	mul.wide.s32 	%rd36, %r31, 4;
	add.s64 	%rd37, %rd1, %rd36;
	ld.global.f32 	%f54, [%rd37];
	fma.rn.f32 	%f55, %f53, %f54, %f67;
	cvt.u64.u32 	%rd38, %r3;
	cvt.u64.u32 	%rd39, %r39;
	add.s64 	%rd40, %rd39, %rd38;
	shl.b64 	%rd41, %rd40, 2;
	add.s64 	%rd42, %rd2, %rd41;
	ld.global.f32 	%f56, [%rd42+4];
	mul.wide.s32 	%rd43, %r19, 4;
	add.s64 	%rd44, %rd37, %rd43;
	ld.global.f32 	%f57, [%rd44];
	fma.rn.f32 	%f67, %f56, %f57, %f55;
	add.s32 	%r39, %r39, 2;
$L__BB0_11:
	and.b32  	%r32, %r18, 1;
	setp.eq.b32 	%p11, %r32, 1;
	not.pred 	%p12, %p11;
	@%p12 bra 	$L__BB0_13;
	add.s32 	%r33, %r39, %r3;
	mul.wide.u32 	%rd45, %r33, 4;
	add.s64 	%rd46, %rd2, %rd45;
	ld.global.f32 	%f58, [%rd46];
	mad.lo.s32 	%r34, %r39, %r19, %r2;
	mul.wide.s32 	%rd47, %r34, 4;
	add.s64 	%rd48, %rd1, %rd47;
	ld.global.f32 	%f59, [%rd48];
	fma.rn.f32 	%f67, %f58, %f59, %f67;
$L__BB0_13:
	mad.lo.s32 	%r35, %r19, %r1, %r2;
	cvta.to.global.u64 	%rd49, %rd6;
	mul.wide.s32 	%rd50, %r35, 4;
	add.s64 	%rd51, %rd49, %rd50;
	st.global.f32 	[%rd51], %f67;
$L__BB0_14:
	ret;

}


// ===== COMPILED SASS (sm_100) =====

	.target	sm_100

	.elftype	@"ET_EXEC"


//--------------------- .note.nv.tkinfo           --------------------------
	.section	.note.nv.tkinfo,"",@"SHT_NOTE"
	.sectionflags	@"SHF_NOTE_NV_TKINFO"
	.tkinfo
        /*0018*/ 	.word	0x00000002
        /*0030*/ 	.string	""
        /*0030*/ 	.string	"ptxas"
        /*0030*/ 	.string	"Cuda compilation tools, release 13.0, V13.0.88"
        /*0030*/ 	.string	"Build cuda_13.0.r13.0/compiler.36424714_0"
        /*0030*/ 	.string	"-arch sm_100 -m 64 "



//--------------------- .note.nv.cuinfo           --------------------------
	.section	.note.nv.cuinfo,"",@"SHT_NOTE"
	.sectionflags	@"SHF_NOTE_NV_CUINFO"
        /*0018*/ 	.short	0x0002
        /*001a*/ 	.short	0x0064
        /*001c*/ 	.short	0x0082
	.zero		2


//--------------------- .nv.info                  --------------------------
	.section	.nv.info,"",@"SHT_CUDA_INFO"
	.align	4


	//----- nvinfo : EIATTR_REGCOUNT
	.align		4
        /*0000*/ 	.byte	0x04, 0x2f
        /*0002*/ 	.short	(.L_1 - .L_0)
	.align		4
.L_0:
        /*0004*/ 	.word	index@(_Z21matrix_multiplicationPKfS0_Pfiii)
        /*0008*/ 	.word	0x00000020


	//----- nvinfo : EIATTR_FRAME_SIZE
	.align		4
.L_1:
        /*000c*/ 	.byte	0x04, 0x11
        /*000e*/ 	.short	(.L_3 - .L_2)
	.align		4
.L_2:
        /*0010*/ 	.word	index@(_Z21matrix_multiplicationPKfS0_Pfiii)
        /*0014*/ 	.word	0x00000000


	//----- nvinfo : EIATTR_MIN_STACK_SIZE
	.align		4
.L_3:
        /*0018*/ 	.byte	0x04, 0x12
        /*001a*/ 	.short	(.L_5 - .L_4)
	.align		4
.L_4:
        /*001c*/ 	.word	index@(_Z21matrix_multiplicationPKfS0_Pfiii)
        /*0020*/ 	.word	0x00000000
.L_5:


//--------------------- .nv.compat                --------------------------
	.section	.nv.compat,"",@"SHT_CUDA_COMPAT_INFO"
	.align	4
        /*0000*/ 	.byte	0x02, 0x09, 0x00, 0x00, 0x02, 0x02, 0x01, 0x00, 0x02, 0x05, 0x05, 0x00, 0x03, 0x07, 0x01, 0x01
        /*0010*/ 	.byte	0x02, 0x03, 0x00, 0x00, 0x02, 0x06, 0x01, 0x00, 0x04, 0x0b, 0x08, 0x00, 0x09, 0x00, 0x00, 0x00
        /*0020*/ 	.byte	0x00, 0x00, 0x00, 0x00


//--------------------- .nv.info._Z21matrix_multiplicationPKfS0_Pfiii --------------------------
	.section	.nv.info._Z21matrix_multiplicationPKfS0_Pfiii,"",@"SHT_CUDA_INFO"
	.sectionflags	@""
	.align	4


	//----- nvinfo : EIATTR_CUDA_API_VERSION
	.align		4
        /*0000*/ 	.byte	0x04, 0x37
        /*0002*/ 	.short	(.L_7 - .L_6)
.L_6:
        /*0004*/ 	.word	0x00000082


	//----- nvinfo : EIATTR_KPARAM_INFO
	.align		4
.L_7:
        /*0008*/ 	.byte	0x04, 0x17
        /*000a*/ 	.short	(.L_9 - .L_8)
.L_8:
        /*000c*/ 	.word	0x00000000
        /*0010*/ 	.short	0x0005
        /*0012*/ 	.short	0x0020
        /*0014*/ 	.byte	0x00, 0xf0, 0x11, 0x00


	//----- nvinfo : EIATTR_KPARAM_INFO
	.align		4
.L_9:
        /*0018*/ 	.byte	0x04, 0x17
        /*001a*/ 	.short	(.L_11 - .L_10)
.L_10:
        /*001c*/ 	.word	0x00000000
        /*0020*/ 	.short	0x0004
        /*0022*/ 	.short	0x001c
        /*0024*/ 	.byte	0x00, 0xf0, 0x11, 0x00


	//----- nvinfo : EIATTR_KPARAM_INFO
	.align		4
.L_11:
        /*0028*/ 	.byte	0x04, 0x17
        /*002a*/ 	.short	(.L_13 - .L_12)
.L_12:
        /*002c*/ 	.word	0x00000000
        /*0030*/ 	.short	0x0003
        /*0032*/ 	.short	0x0018
        /*0034*/ 	.byte	0x00, 0xf0, 0x11, 0x00


	//----- nvinfo : EIATTR_KPARAM_INFO
	.align		4
.L_13:
        /*0038*/ 	.byte	0x04, 0x17
        /*003a*/ 	.short	(.L_15 - .L_14)
.L_14:
        /*003c*/ 	.word	0x00000000
        /*0040*/ 	.short	0x0002
        /*0042*/ 	.short	0x0010
        /*0044*/ 	.byte	0x00, 0xf5, 0x21, 0x00


	//----- nvinfo : EIATTR_KPARAM_INFO
	.align		4
.L_15:
        /*0048*/ 	.byte	0x04, 0x17
        /*004a*/ 	.short	(.L_17 - .L_16)
.L_16:
        /*004c*/ 	.word	0x00000000
        /*0050*/ 	.short	0x0001
        /*0052*/ 	.short	0x0008
        /*0054*/ 	.byte	0x00, 0xf5, 0x21, 0x00


	//----- nvinfo : EIATTR_KPARAM_INFO
	.align		4
.L_17:
        /*0058*/ 	.byte	0x04, 0x17
        /*005a*/ 	.short	(.L_19 - .L_18)
.L_18:
        /*005c*/ 	.word	0x00000000
        /*0060*/ 	.short	0x0000
        /*0062*/ 	.short	0x0000
        /*0064*/ 	.byte	0x00, 0xf5, 0x21, 0x00


	//----- nvinfo : EIATTR_SPARSE_MMA_MASK
	.align		4
.L_19:
        /*0068*/ 	.byte	0x03, 0x50
        /*006a*/ 	.short	0x0000


	//----- nvinfo : EIATTR_MAXREG_COUNT
	.align		4
        /*006c*/ 	.byte	0x03, 0x1b
        /*006e*/ 	.short	0x00ff


	//----- nvinfo : EIATTR_MERCURY_ISA_VERSION
	.align		4
        /*0070*/ 	.byte	0x03, 0x5f
        /*0072*/ 	.short	0x0101


	//----- nvinfo : EIATTR_VRC_CTA_INIT_COUNT
	.align		4
        /*0074*/ 	.byte	0x02, 0x4a
	.zero		1
	.zero		1


	//----- nvinfo : EIATTR_EXIT_INSTR_OFFSETS
	.align		4
        /*0078*/ 	.byte	0x04, 0x1c
        /*007a*/ 	.short	(.L_21 - .L_20)


	//   ....[0]....
.L_20:
        /*007c*/ 	.word	0x000000d0


	//   ....[1]....
        /*0080*/ 	.word	0x000008f0


	//----- nvinfo : EIATTR_CBANK_PARAM_SIZE
	.align		4
.L_21:
        /*0084*/ 	.byte	0x03, 0x19
        /*0086*/ 	.short	0x0024


	//----- nvinfo : EIATTR_PARAM_CBANK
	.align		4
        /*0088*/ 	.byte	0x04, 0x0a
        /*008a*/ 	.short	(.L_23 - .L_22)
	.align		4
.L_22:
        /*008c*/ 	.word	index@(.nv.constant0._Z21matrix_multiplicationPKfS0_Pfiii)
        /*0090*/ 	.short	0x0380
        /*0092*/ 	.short	0x0024


	//----- nvinfo : EIATTR_SW_WAR
	.align		4
.L_23:
        /*0094*/ 	.byte	0x04, 0x36
        /*0096*/ 	.short	(.L_25 - .L_24)
.L_24:
        /*0098*/ 	.word	0x00000008
.L_25:


//--------------------- .nv.callgraph             --------------------------
	.section	.nv.callgraph,"",@"SHT_CUDA_CALLGRAPH"
	.align	4
	.sectionentsize	8
	.align		4
        /*0000*/ 	.word	0x00000000
	.align		4
        /*0004*/ 	.word	0xffffffff
	.align		4
        /*0008*/ 	.word	0x00000000
	.align		4
        /*000c*/ 	.word	0xfffffffe
	.align		4
        /*0010*/ 	.word	0x00000000
	.align		4
        /*0014*/ 	.word	0xfffffffd
	.align		4
        /*0018*/ 	.word	0x00000000
	.align		4
        /*001c*/ 	.word	0xfffffffc


//--------------------- .text._Z21matrix_multiplicationPKfS0_Pfiii --------------------------
	.section	.text._Z21matrix_multiplicationPKfS0_Pfiii,"ax",@progbits
	.align	128
        .global         _Z21matrix_multiplicationPKfS0_Pfiii
        .type           _Z21matrix_multiplicationPKfS0_Pfiii,@function
        .size           _Z21matrix_multiplicationPKfS0_Pfiii,(.L_x_5 - _Z21matrix_multiplicationPKfS0_Pfiii)
        .other          _Z21matrix_multiplicationPKfS0_Pfiii,@"STO_CUDA_ENTRY STV_DEFAULT"
_Z21matrix_multiplicationPKfS0_Pfiii:
.text._Z21matrix_multiplicationPKfS0_Pfiii:
[----:B------:R-:W-:Y:S01]  /*0000*/  LDC R1, c[0x0][0x37c] ;  /* 0x0000df00ff017b82 */ /* 0x000fe20000000800 */
[----:B------:R-:W0:Y:S07]  /*0010*/  S2R R5, SR_TID.X ;  /* 0x0000000000057919 */ /* 0x000e2e0000002100 */
[----:B------:R-:W1:Y:S01]  /*0020*/  LDC R16, c[0x0][0x364] ;  /* 0x0000d900ff107b82 */ /* 0x000e620000000800 */
[----:B------:R-:W2:Y:S01]  /*0030*/  LDCU UR6, c[0x0][0x398] ;  /* 0x00007300ff0677ac */ /* 0x000ea20008000800 */
[----:B------:R-:W1:Y:S06]  /*0040*/  S2R R3, SR_TID.Y ;  /* 0x0000000000037919 */ /* 0x000e6c0000002200 */
[----:B------:R-:W0:Y:S08]  /*0050*/  S2UR UR5, SR_CTAID.X ;  /* 0x00000000000579c3 */ /* 0x000e300000002500 */
[----:B------:R-:W0:Y:S08]  /*0060*/  LDC R0, c[0x0][0x360] ;  /* 0x0000d800ff007b82 */ /* 0x000e300000000800 */
[----:B------:R-:W1:Y:S08]  /*0070*/  S2UR UR4, SR_CTAID.Y ;  /* 0x00000000000479c3 */ /* 0x000e700000002600 */
[----:B------:R-:W3:Y:S01]  /*0080*/  LDC R17, c[0x0][0x3a0] ;  /* 0x0000e800ff117b82 */ /* 0x000ee20000000800 */
[----:B0-----:R-:W-:-:S02]  /*0090*/  IMAD R0, R0, UR5, R5 ;  /* 0x0000000500007c24 */ /* 0x001fc4000f8e0205 */
[----:B-1----:R-:W-:-:S03]  /*00a0*/  IMAD R16, R16, UR4, R3 ;  /* 0x0000000410107c24 */ /* 0x002fc6000f8e0203 */
[----:B---3--:R-:W-:-:S04]  /*00b0*/  ISETP.GE.AND P0, PT, R0, R17, PT ;  /* 0x000000110000720c */ /* 0x008fc80003f06270 */
[----:B--2---:R-:W-:-:S13]  /*00c0*/  ISETP.GE.OR P0, PT, R16, UR6, P0 ;  /* 0x0000000610007c0c */ /* 0x004fda0008706670 */
[----:B------:R-:W-:Y:S05]  /*00d0*/  @P0 EXIT ;  /* 0x000000000000094d */ /* 0x000fea0003800000 */
[----:B------:R-:W0:Y:S01]  /*00e0*/  LDC R19, c[0x0][0x39c] ;  /* 0x0000e700ff137b82 */ /* 0x000e220000000800 */
[----:B------:R-:W1:Y:S01]  /*00f0*/  LDCU.64 UR4, c[0x0][0x358] ;  /* 0x00006b00ff0477ac */ /* 0x000e620008000a00 */
[----:B------:R-:W-:Y:S01]  /*0100*/  HFMA2 R24, -RZ, RZ, 0, 0 ;  /* 0x00000000ff187431 */ /* 0x000fe200000001ff */
[----:B0-----:R-:W-:-:S13]  /*0110*/  ISETP.GE.AND P0, PT, R19, 0x1, PT ;  /* 0x000000011300780c */ /* 0x001fda0003f06270 */
[----:B-1----:R-:W-:Y:S05]  /*0120*/  @!P0 BRA `(.L_x_0) ;  /* 0x0000000400e08947 */ /* 0x002fea0003800000 */
[C---:B------:R-:W-:Y:S01]  /*0130*/  ISETP.GE.U32.AND P1, PT, R19.reuse, 0x8, PT ;  /* 0x000000081300780c */ /* 0x040fe20003f26070 */
[----:B------:R-:W-:Y:S01]  /*0140*/  IMAD R20, R16, R19, RZ ;  /* 0x0000001310147224 */ /* 0x000fe200078e02ff */
[----:B------:R-:W-:Y:S02]  /*0150*/  LOP3.LUT R27, R19, 0x7, RZ, 0xc0, !PT ;  /* 0x00000007131b7812 */ /* 0x000fe400078ec0ff */
[----:B------:R-:W-:Y:S02]  /*0160*/  MOV R24, RZ ;  /* 0x000000ff00187202 */ /* 0x000fe40000000f00 */
[----:B------:R-:W-:Y:S02]  /*0170*/  ISETP.NE.AND P0, PT, R27, RZ, PT ;  /* 0x000000ff1b00720c */ /* 0x000fe40003f05270 */
[----:B------:R-:W-:-:S05]  /*0180*/  MOV R21, RZ ;  /* 0x000000ff00157202 */ /* 0x000fca0000000f00 */
[----:B------:R-:W-:Y:S06]  /*0190*/  @!P1 BRA `(.L_x_1) ;  /* 0x0000000000c49947 */ /* 0x000fec0003800000 */
[----:B------:R-:W0:Y:S01]  /*01a0*/  LDC.64 R2, c[0x0][0x380] ;  /* 0x0000e000ff027b82 */ /* 0x000e220000000a00 */
[----:B------:R-:W-:Y:S02]  /*01b0*/  LOP3.LUT R21, R19, 0x7ffffff8, RZ, 0xc0, !PT ;  /* 0x7ffffff813157812 */ /* 0x000fe400078ec0ff */
[----:B------:R-:W-:Y:S02]  /*01c0*/  MOV R24, RZ ;  /* 0x000000ff00187202 */ /* 0x000fe40000000f00 */
[----:B------:R-:W-:Y:S02]  /*01d0*/  MOV R18, R0 ;  /* 0x0000000000127202 */ /* 0x000fe40000000f00 */
[----:B------:R-:W-:Y:S01]  /*01e0*/  IADD3 R22, PT, PT, -R21, RZ, RZ ;  /* 0x000000ff15167210 */ /* 0x000fe20007ffe1ff */
[----:B0-----:R-:W-:-:S03]  /*01f0*/  IMAD.WIDE.U32 R2, R20, 0x4, R2 ;  /* 0x0000000414027825 */ /* 0x001fc600078e0002 */
[----:B------:R-:W-:-:S04]  /*0200*/  IADD3 R4, P1, PT, R2, 0x10, RZ ;  /* 0x0000001002047810 */ /* 0x000fc80007f3e0ff */
[----:B------:R-:W-:-:S09]  /*0210*/  IADD3.X R5, PT, PT, RZ, R3, RZ, P1, !PT ;  /* 0x00000003ff057210 */ /* 0x000fd20000ffe4ff */
.L_x_2:
[----:B------:R-:W0:Y:S01]  /*0220*/  LDC.64 R14, c[0x0][0x388] ;  /* 0x0000e200ff0e7b82 */ /* 0x000e220000000a00 */
[----:B------:R-:W-:Y:S02]  /*0230*/  MOV R2, R4 ;  /* 0x0000000400027202 */ /* 0x000fe40000000f00 */
[----:B------:R-:W-:-:S05]  /*0240*/  MOV R3, R5 ;  /* 0x0000000500037202 */ /* 0x000fca0000000f00 */
[----:B------:R-:W2:Y:S04]  /*0250*/  LDG.E R25, desc[UR4][R2.64+-0x10] ;  /* 0xfffff00402197981 */ /* 0x000ea8000c1e1900 */
[----:B------:R-:W3:Y:S04]  /*0260*/  LDG.E R23, desc[UR4][R2.64+-0xc] ;  /* 0xfffff40402177981 */ /* 0x000ee8000c1e1900 */
[----:B------:R-:W4:Y:S04]  /*0270*/  LDG.E R29, desc[UR4][R2.64+-0x8] ;  /* 0xfffff804021d7981 */ /* 0x000f28000c1e1900 */
[----:B------:R-:W5:Y:S01]  /*0280*/  LDG.E R28, desc[UR4][R2.64+-0x4] ;  /* 0xfffffc04021c7981 */ /* 0x000f62000c1e1900 */
[----:B0-----:R-:W-:-:S05]  /*0290*/  IMAD.WIDE R14, R18, 0x4, R14 ;  /* 0x00000004120e7825 */ /* 0x001fca00078e020e */
[----:B------:R0:W2:Y:S01]  /*02a0*/  LDG.E R26, desc[UR4][R14.64] ;  /* 0x000000040e1a7981 */ /* 0x0000a2000c1e1900 */
[----:B------:R-:W-:-:S04]  /*02b0*/  IMAD.WIDE R12, R17, 0x4, R14 ;  /* 0x00000004110c7825 */ /* 0x000fc800078e020e */
[C---:B------:R-:W-:Y:S02]  /*02c0*/  IMAD.WIDE R4, R17.reuse, 0x4, R12 ;  /* 0x0000000411047825 */ /* 0x040fe400078e020c */
[----:B------:R-:W3:Y:S02]  /*02d0*/  LDG.E R12, desc[UR4][R12.64] ;  /* 0x000000040c0c7981 */ /* 0x000ee4000c1e1900 */
[C---:B------:R-:W-:Y:S02]  /*02e0*/  IMAD.WIDE R8, R17.reuse, 0x4, R4 ;  /* 0x0000000411087825 */ /* 0x040fe400078e0204 */
[----:B------:R-:W4:Y:S02]  /*02f0*/  LDG.E R4, desc[UR4][R4.64] ;  /* 0x0000000404047981 */ /* 0x000f24000c1e1900 */
[C---:B------:R-:W-:Y:S02]  /*0300*/  IMAD.WIDE R6, R17.reuse, 0x4, R8 ;  /* 0x0000000411067825 */ /* 0x040fe400078e0208 */
[----:B------:R-:W5:Y:S02]  /*0310*/  LDG.E R8, desc[UR4][R8.64] ;  /* 0x0000000408087981 */ /* 0x000f64000c1e1900 */
[----:B------:R-:W-:-:S02]  /*0320*/  IMAD.WIDE R10, R17, 0x4, R6 ;  /* 0x00000004110a7825 */ /* 0x000fc400078e0206 */
[----:B------:R-:W5:Y:S04]  /*0330*/  LDG.E R5, desc[UR4][R2.64] ;  /* 0x0000000402057981 */ /* 0x000f68000c1e1900 */
[----:B------:R-:W5:Y:S01]  /*0340*/  LDG.E R6, desc[UR4][R6.64] ;  /* 0x0000000406067981 */ /* 0x000f62000c1e1900 */
[----:B0-----:R-:W-:-:S03]  /*0350*/  IMAD.WIDE R14, R17, 0x4, R10 ;  /* 0x00000004110e7825 */ /* 0x001fc600078e020a */
[----:B------:R-:W5:Y:S04]  /*0360*/  LDG.E R10, desc[UR4][R10.64] ;  /* 0x000000040a0a7981 */ /* 0x000f68000c1e1900 */
[----:B------:R-:W5:Y:S04]  /*0370*/  LDG.E R13, desc[UR4][R14.64] ;  /* 0x000000040e0d7981 */ /* 0x000f68000c1e1900 */
[----:B------:R-:W5:Y:S04]  /*0380*/  LDG.E R7, desc[UR4][R2.64+0x4] ;  /* 0x0000040402077981 */ /* 0x000f68000c1e1900 */
[----:B------:R-:W5:Y:S01]  /*0390*/  LDG.E R9, desc[UR4][R2.64+0xc] ;  /* 0x00000c0402097981 */ /* 0x000f62000c1e1900 */
[----:B--2---:R-:W-:Y:S01]  /*03a0*/  FFMA R26, R25, R26, R24 ;  /* 0x0000001a191a7223 */ /* 0x004fe20000000018 */
[----:B------:R-:W-:-:S02]  /*03b0*/  IMAD.WIDE R24, R17, 0x4, R14 ;  /* 0x0000000411187825 */ /* 0x000fc400078e020e */
[----:B------:R-:W2:Y:S04]  /*03c0*/  LDG.E R14, desc[UR4][R2.64+0x8] ;  /* 0x00000804020e7981 */ /* 0x000ea8000c1e1900 */
[----:B------:R-:W2:Y:S01]  /*03d0*/  LDG.E R24, desc[UR4][R24.64] ;  /* 0x0000000418187981 */ /* 0x000ea2000c1e1900 */
[----:B---3--:R-:W-:Y:S01]  /*03e0*/  FFMA R12, R23, R12, R26 ;  /* 0x0000000c170c7223 */ /* 0x008fe2000000001a */
[----:B------:R-:W-:-:S03]  /*03f0*/  IADD3 R22, PT, PT, R22, 0x8, RZ ;  /* 0x0000000816167810 */ /* 0x000fc60007ffe0ff */
[----:B----4-:R-:W-:Y:S01]  /*0400*/  FFMA R29, R29, R4, R12 ;  /* 0x000000041d1d7223 */ /* 0x010fe2000000000c */
[----:B------:R-:W-:-:S03]  /*0410*/  ISETP.NE.AND P1, PT, R22, RZ, PT ;  /* 0x000000ff1600720c */ /* 0x000fc60003f25270 */
[----:B-----5:R-:W-:Y:S01]  /*0420*/  FFMA R8, R28, R8, R29 ;  /* 0x000000081c087223 */ /* 0x020fe2000000001d */
[----:B------:R-:W-:-:S03]  /*0430*/  IADD3 R4, P2, PT, R2, 0x20, RZ ;  /* 0x0000002002047810 */ /* 0x000fc60007f5e0ff */
[----:B------:R-:W-:Y:S01]  /*0440*/  FFMA R6, R5, R6, R8 ;  /* 0x0000000605067223 */ /* 0x000fe20000000008 */
[----:B------:R-:W-:Y:S02]  /*0450*/  IADD3.X R5, PT, PT, RZ, R3, RZ, P2, !PT ;  /* 0x00000003ff057210 */ /* 0x000fe400017fe4ff */
[----:B------:R-:W-:Y:S01]  /*0460*/  LEA R18, R17, R18, 0x3 ;  /* 0x0000001211127211 */ /* 0x000fe200078e18ff */
[----:B------:R-:W-:-:S04]  /*0470*/  FFMA R7, R7, R10, R6 ;  /* 0x0000000a07077223 */ /* 0x000fc80000000006 */
[----:B--2---:R-:W-:-:S04]  /*0480*/  FFMA R14, R14, R13, R7 ;  /* 0x0000000d0e0e7223 */ /* 0x004fc80000000007 */
[----:B------:R-:W-:Y:S01]  /*0490*/  FFMA R24, R9, R24, R14 ;  /* 0x0000001809187223 */ /* 0x000fe2000000000e */
[----:B------:R-:W-:Y:S06]  /*04a0*/  @P1 BRA `(.L_x_2) ;  /* 0xfffffffc005c1947 */ /* 0x000fec000383ffff */
.L_x_1:
[----:B------:R-:W-:Y:S05]  /*04b0*/  @!P0 BRA `(.L_x_0) ;  /* 0x0000000000fc8947 */ /* 0x000fea0003800000 */
[----:B------:R-:W-:Y:S02]  /*04c0*/  ISETP.GE.U32.AND P1, PT, R27, 0x4, PT ;  /* 0x000000041b00780c */ /* 0x000fe40003f26070 */
[----:B------:R-:W-:-:S04]  /*04d0*/  LOP3.LUT R14, R19, 0x3, RZ, 0xc0, !PT ;  /* 0x00000003130e7812 */ /* 0x000fc800078ec0ff */
[----:B------:R-:W-:-:S07]  /*04e0*/  ISETP.NE.AND P0, PT, R14, RZ, PT ;  /* 0x000000ff0e00720c */ /* 0x000fce0003f05270 */
[----:B------:R-:W-:Y:S06]  /*04f0*/  @!P1 BRA `(.L_x_3) ;  /* 0x00000000006c9947 */ /* 0x000fec0003800000 */
[----:B------:R-:W0:Y:S01]  /*0500*/  LDC.64 R4, c[0x0][0x388] ;  /* 0x0000e200ff047b82 */ /* 0x000e220000000a00 */
[----:B------:R-:W1:Y:S01]  /*0510*/  LDCU.64 UR6, c[0x0][0x380] ;  /* 0x00007000ff0677ac */ /* 0x000e620008000a00 */
[----:B------:R-:W-:Y:S01]  /*0520*/  IMAD R7, R21, R17, R0 ;  /* 0x0000001115077224 */ /* 0x000fe200078e0200 */
[CC--:B------:R-:W-:Y:S02]  /*0530*/  IADD3 R3, PT, PT, R20.reuse, R21.reuse, RZ ;  /* 0x0000001514037210 */ /* 0x0c0fe40007ffe0ff */
[----:B------:R-:W-:-:S03]  /*0540*/  IADD3 R8, P1, PT, R20, R21, RZ ;  /* 0x0000001514087210 */ /* 0x000fc60007f3e0ff */
[----:B------:R-:W2:Y:S01]  /*0550*/  LDC.64 R12, c[0x0][0x380] ;  /* 0x0000e000ff0c7b82 */ /* 0x000ea20000000a00 */
[----:B0-----:R-:W-:-:S04]  /*0560*/  IMAD.WIDE R4, R7, 0x4, R4 ;  /* 0x0000000407047825 */ /* 0x001fc800078e0204 */
[----:B------:R-:W-:Y:S02]  /*0570*/  IMAD.WIDE R6, R17, 0x4, R4 ;  /* 0x0000000411067825 */ /* 0x000fe400078e0204 */
[----:B------:R-:W3:Y:S02]  /*0580*/  LDG.E R4, desc[UR4][R4.64] ;  /* 0x0000000404047981 */ /* 0x000ee4000c1e1900 */
[----:B--2---:R-:W-:Y:S01]  /*0590*/  IMAD.WIDE.U32 R12, R3, 0x4, R12 ;  /* 0x00000004030c7825 */ /* 0x004fe200078e000c */
[----:B------:R-:W-:Y:S02]  /*05a0*/  IADD3.X R3, PT, PT, RZ, RZ, RZ, P1, !PT ;  /* 0x000000ffff037210 */ /* 0x000fe40000ffe4ff */
[----:B-1----:R-:W-:-:S03]  /*05b0*/  LEA R2, P1, R8, UR6, 0x2 ;  /* 0x0000000608027c11 */ /* 0x002fc6000f8210ff */
[----:B------:R-:W3:Y:S01]  /*05c0*/  LDG.E R13, desc[UR4][R12.64] ;  /* 0x000000040c0d7981 */ /* 0x000ee2000c1e1900 */
[----:B------:R-:W-:Y:S01]  /*05d0*/  LEA.HI.X R3, R8, UR7, R3, 0x2, P1 ;  /* 0x0000000708037c11 */ /* 0x000fe200088f1403 */
[C---:B------:R-:W-:Y:S02]  /*05e0*/  IMAD.WIDE R8, R17.reuse, 0x4, R6 ;  /* 0x0000000411087825 */ /* 0x040fe400078e0206 */
[----:B------:R-:W2:Y:S04]  /*05f0*/  LDG.E R6, desc[UR4][R6.64] ;  /* 0x0000000406067981 */ /* 0x000ea8000c1e1900 */
[----:B------:R-:W2:Y:S01]  /*0600*/  LDG.E R15, desc[UR4][R2.64+0x4] ;  /* 0x00000404020f7981 */ /* 0x000ea2000c1e1900 */
[----:B------:R-:W-:-:S03]  /*0610*/  IMAD.WIDE R10, R17, 0x4, R8 ;  /* 0x00000004110a7825 */ /* 0x000fc600078e0208 */
[----:B------:R-:W4:Y:S04]  /*0620*/  LDG.E R22, desc[UR4][R8.64] ;  /* 0x0000000408167981 */ /* 0x000f28000c1e1900 */
[----:B------:R-:W4:Y:S04]  /*0630*/  LDG.E R18, desc[UR4][R2.64+0x8] ;  /* 0x0000080402127981 */ /* 0x000f28000c1e1900 */
[----:B------:R-:W5:Y:S04]  /*0640*/  LDG.E R26, desc[UR4][R2.64+0xc] ;  /* 0x00000c04021a7981 */ /* 0x000f68000c1e1900 */
[----:B------:R-:W5:Y:S01]  /*0650*/  LDG.E R10, desc[UR4][R10.64] ;  /* 0x000000040a0a7981 */ /* 0x000f62000c1e1900 */
[----:B------:R-:W-:Y:S01]  /*0660*/  IADD3 R21, PT, PT, R21, 0x4, RZ ;  /* 0x0000000415157810 */ /* 0x000fe20007ffe0ff */
[----:B---3--:R-:W-:-:S04]  /*0670*/  FFMA R24, R13, R4, R24 ;  /* 0x000000040d187223 */ /* 0x008fc80000000018 */
[----:B--2---:R-:W-:-:S04]  /*0680*/  FFMA R15, R15, R6, R24 ;  /* 0x000000060f0f7223 */ /* 0x004fc80000000018 */
[----:B----4-:R-:W-:-:S04]  /*0690*/  FFMA R15, R18, R22, R15 ;  /* 0x00000016120f7223 */ /* 0x010fc8000000000f */
[----:B-----5:R-:W-:-:S07]  /*06a0*/  FFMA R24, R26, R10, R15 ;  /* 0x0000000a1a187223 */ /* 0x020fce000000000f */
.L_x_3:
[----:B------:R-:W-:Y:S05]  /*06b0*/  @!P0 BRA `(.L_x_0) ;  /* 0x00000000007c8947 */ /* 0x000fea0003800000 */
[----:B------:R-:W-:Y:S01]  /*06c0*/  ISETP.NE.AND P1, PT, R14, 0x1, PT ;  /* 0x000000010e00780c */ /* 0x000fe20003f25270 */
[----:B------:R-:W0:Y:S01]  /*06d0*/  LDC.64 R10, c[0x0][0x380] ;  /* 0x0000e000ff0a7b82 */ /* 0x000e220000000a00 */
[----:B------:R-:W-:-:S04]  /*06e0*/  LOP3.LUT R19, R19, 0x1, RZ, 0xc0, !PT ;  /* 0x0000000113137812 */ /* 0x000fc800078ec0ff */
[----:B------:R-:W-:-:S03]  /*06f0*/  ISETP.NE.U32.AND P0, PT, R19, 0x1, PT ;  /* 0x000000011300780c */ /* 0x000fc60003f05070 */
[----:B------:R-:W1:Y:S04]  /*0700*/  LDC.64 R8, c[0x0][0x388] ;  /* 0x0000e200ff087b82 */ /* 0x000e680000000a00 */
[CC--:B------:R-:W-:Y:S02]  /*0710*/  @P1 IADD3 R13, PT, PT, R20.reuse, R21.reuse, RZ ;  /* 0x00000015140d1210 */ /* 0x0c0fe40007ffe0ff */
[----:B------:R-:W-:Y:S02]  /*0720*/  @P1 IADD3 R12, P2, PT, R20, R21, RZ ;  /* 0x00000015140c1210 */ /* 0x000fe40007f5e0ff */
[----:B------:R-:W2:Y:S02]  /*0730*/  @P1 LDC.64 R2, c[0x0][0x380] ;  /* 0x0000e000ff021b82 */ /* 0x000ea40000000a00 */
[----:B------:R-:W-:-:S06]  /*0740*/  @P1 IADD3.X R14, PT, PT, RZ, RZ, RZ, P2, !PT ;  /* 0x000000ffff0e1210 */ /* 0x000fcc00017fe4ff */
[----:B------:R-:W3:Y:S01]  /*0750*/  LDC.64 R4, c[0x0][0x380] ;  /* 0x0000e000ff047b82 */ /* 0x000ee20000000a00 */
[----:B0-----:R-:W-:-:S04]  /*0760*/  @P1 IMAD.WIDE.U32 R10, R13, 0x4, R10 ;  /* 0x000000040d0a1825 */ /* 0x001fc800078e000a */
[C---:B------:R-:W-:Y:S01]  /*0770*/  @P1 IMAD R13, R21.reuse, R17, R0 ;  /* 0x00000011150d1224 */ /* 0x040fe200078e0200 */
[----:B------:R-:W-:Y:S01]  /*0780*/  @P1 IADD3 R21, PT, PT, R21, 0x2, RZ ;  /* 0x0000000215151810 */ /* 0x000fe20007ffe0ff */
[----:B------:R-:W4:Y:S01]  /*0790*/  @P1 LDG.E R11, desc[UR4][R10.64] ;  /* 0x000000040a0b1981 */ /* 0x000f22000c1e1900 */
[----:B------:R-:W0:Y:S01]  /*07a0*/  LDC.64 R6, c[0x0][0x388] ;  /* 0x0000e200ff067b82 */ /* 0x000e220000000a00 */
[----:B-1----:R-:W-:Y:S01]  /*07b0*/  @P1 IMAD.WIDE R8, R13, 0x4, R8 ;  /* 0x000000040d081825 */ /* 0x002fe200078e0208 */
[----:B------:R-:W-:Y:S02]  /*07c0*/  @!P0 IADD3 R15, PT, PT, R20, R21, RZ ;  /* 0x00000015140f8210 */ /* 0x000fe40007ffe0ff */
[----:B--2---:R-:W-:Y:S01]  /*07d0*/  @P1 LEA R2, P2, R12, R2, 0x2 ;  /* 0x000000020c021211 */ /* 0x004fe200078410ff */
[----:B------:R-:W-:-:S03]  /*07e0*/  @!P0 IMAD R21, R21, R17, R0 ;  /* 0x0000001115158224 */ /* 0x000fc600078e0200 */
[----:B------:R-:W-:Y:S01]  /*07f0*/  @P1 LEA.HI.X R3, R12, R3, R14, 0x2, P2 ;  /* 0x000000030c031211 */ /* 0x000fe200010f140e */
[----:B------:R-:W-:Y:S01]  /*0800*/  @P1 IMAD.WIDE R12, R17, 0x4, R8 ;  /* 0x00000004110c1825 */ /* 0x000fe200078e0208 */
[----:B------:R-:W4:Y:S03]  /*0810*/  @P1 LDG.E R14, desc[UR4][R8.64] ;  /* 0x00000004080e1981 */ /* 0x000f26000c1e1900 */
[----:B---3--:R-:W-:Y:S01]  /*0820*/  @!P0 IMAD.WIDE.U32 R4, R15, 0x4, R4 ;  /* 0x000000040f048825 */ /* 0x008fe200078e0004 */
[----:B------:R-:W2:Y:S04]  /*0830*/  @P1 LDG.E R2, desc[UR4][R2.64+0x4] ;  /* 0x0000040402021981 */ /* 0x000ea8000c1e1900 */
[----:B------:R-:W2:Y:S01]  /*0840*/  @P1 LDG.E R12, desc[UR4][R12.64] ;  /* 0x000000040c0c1981 */ /* 0x000ea2000c1e1900 */
[----:B0-----:R-:W-:-:S03]  /*0850*/  @!P0 IMAD.WIDE R6, R21, 0x4, R6 ;  /* 0x0000000415068825 */ /* 0x001fc600078e0206 */
[----:B------:R-:W3:Y:S04]  /*0860*/  @!P0 LDG.E R5, desc[UR4][R4.64] ;  /* 0x0000000404058981 */ /* 0x000ee8000c1e1900 */
[----:B------:R-:W3:Y:S01]  /*0870*/  @!P0 LDG.E R6, desc[UR4][R6.64] ;  /* 0x0000000406068981 */ /* 0x000ee2000c1e1900 */
[----:B----4-:R-:W-:-:S04]  /*0880*/  @P1 FFMA R11, R11, R14, R24 ;  /* 0x0000000e0b0b1223 */ /* 0x010fc80000000018 */
[----:B--2---:R-:W-:-:S04]  /*0890*/  @P1 FFMA R24, R2, R12, R11 ;  /* 0x0000000c02181223 */ /* 0x004fc8000000000b */
[----:B---3--:R-:W-:-:S07]  /*08a0*/  @!P0 FFMA R24, R5, R6, R24 ;  /* 0x0000000605188223 */ /* 0x008fce0000000018 */
.L_x_0:
[----:B------:R-:W0:Y:S01]  /*08b0*/  LDC.64 R2, c[0x0][0x390] ;  /* 0x0000e400ff027b82 */ /* 0x000e220000000a00 */
[----:B------:R-:W-:-:S04]  /*08c0*/  IMAD R17, R16, R17, R0 ;  /* 0x0000001110117224 */ /* 0x000fc800078e0200 */
[----:B0-----:R-:W-:-:S05]  /*08d0*/  IMAD.WIDE R2, R17, 0x4, R2 ;  /* 0x0000000411027825 */ /* 0x001fca00078e0202 */
[----:B------:R-:W-:Y:S01]  /*08e0*/  STG.E desc[UR4][R2.64], R24 ;  /* 0x0000001802007986 */ /* 0x000fe2000c101904 */
[----:B------:R-:W-:Y:S05]  /*08f0*/  EXIT ;  /* 0x000000000000794d */ /* 0x000fea0003800000 */
.L_x_4:
[----:B------:R-:W-:-:S00]  /*0900*/  BRA `(.L_x_4) ;  /* 0xfffffffc00fc7947 */ /* 0x000fc0000383ffff */
[----:B------:R-:W-:-:S00]  /*0910*/  NOP ;  /* 0x0000000000007918 */ /* 0x000fc00000000000 */
        /* <DEDUP_REMOVED lines=14> */
.L_x_5:


//--------------------- .nv.shared.reserved.0     --------------------------
	.section	.nv.shared.reserved.0,"aw",@nobits
	.weak		__nv_reservedSMEM_offset_0_alias
	.size		__nv_reservedSMEM_offset_0_alias, 0, 64
	.other		__nv_reservedSMEM_offset_0_alias,@"STO_CUDA_RESERVED_SHARED STV_DEFAULT"
__nv_reservedSMEM_offset_0_alias:
	.zero		0
	.zero		64


//--------------------- .nv.constant0._Z21matrix_multiplicationPKfS0_Pfiii --------------------------
	.section	.nv.constant0._Z21matrix_multiplicationPKfS0_Pfiii,"a",@progbits
	.sectionflags	@""
	.align	4
.nv.constant0._Z21matrix_multiplicationPKfS0_Pfiii:
	.zero		932


//--------------------- SYMBOLS --------------------------

	.type		.nv.reservedSmem.offset0,@object
	.size		.nv.reservedSmem.offset0,0x4
